	.headerflags	@"EF_CUDA_TEXMODE_UNIFIED EF_CUDA_64BIT_ADDRESS EF_CUDA_ACCELERATORS EF_CUDA_SM90 EF_CUDA_VIRTUAL_SM(EF_CUDA_SM90)"
	.elftype	@"ET_EXEC"


//--------------------- .nv.info                  --------------------------
	.section	.nv.info,"",@"SHT_CUDA_INFO"
	.align	4


	//----- nvinfo : EIATTR_REGCOUNT
	.align		4
        /*0000*/ 	.byte	0x04, 0x2f
        /*0002*/ 	.short	(.L_1 - .L_0)
	.align		4
.L_0:
        /*0004*/ 	.word	index@(triton_poi_fused__softmax_add_div_mul_2)
        /*0008*/ 	.word	0x00000013


	//----- nvinfo : EIATTR_MIN_STACK_SIZE
	.align		4
.L_1:
        /*000c*/ 	.byte	0x04, 0x12
        /*000e*/ 	.short	(.L_3 - .L_2)
	.align		4
.L_2:
        /*0010*/ 	.word	index@(triton_poi_fused__softmax_add_div_mul_2)
        /*0014*/ 	.word	0x00000000


	//----- nvinfo : EIATTR_FRAME_SIZE
	.align		4
.L_3:
        /*0018*/ 	.byte	0x04, 0x11
        /*001a*/ 	.short	(.L_5 - .L_4)
	.align		4
.L_4:
        /*001c*/ 	.word	index@(triton_poi_fused__softmax_add_div_mul_2)
        /*0020*/ 	.word	0x00000000


	//----- nvinfo : EIATTR_MIN_STACK_SIZE
	.align		4
.L_5:
        /*0024*/ 	.byte	0x04, 0x12
        /*0026*/ 	.short	(.L_7 - .L_6)
	.align		4
.L_6:
        /*0028*/ 	.word	index@(triton_poi_fused__softmax_add_div_mul_2)
        /*002c*/ 	.word	0x00000000
.L_7:


//--------------------- .nv.info.triton_poi_fused__softmax_add_div_mul_2 --------------------------
	.section	.nv.info.triton_poi_fused__softmax_add_div_mul_2,"",@"SHT_CUDA_INFO"
	.sectionflags	@""
	.align	4


	//----- nvinfo : EIATTR_CUDA_API_VERSION
	.align		4
        /*0000*/ 	.byte	0x04, 0x37
        /*0002*/ 	.short	(.L_9 - .L_8)
.L_8:
        /*0004*/ 	.word	0x0000007c


	//----- nvinfo : EIATTR_KPARAM_INFO
	.align		4
.L_9:
        /*0008*/ 	.byte	0x04, 0x17
        /*000a*/ 	.short	(.L_11 - .L_10)
.L_10:
        /*000c*/ 	.word	0x00000000
        /*0010*/ 	.short	0x0004
        /*0012*/ 	.short	0x0020
        /*0014*/ 	.byte	0x00, 0xf0, 0x11, 0x00


	//----- nvinfo : EIATTR_KPARAM_INFO
	.align		4
.L_11:
        /*0018*/ 	.byte	0x04, 0x17
        /*001a*/ 	.short	(.L_13 - .L_12)
.L_12:
        /*001c*/ 	.word	0x00000000
        /*0020*/ 	.short	0x0003
        /*0022*/ 	.short	0x0018
        /*0024*/ 	.byte	0x00, 0xf4, 0x21, 0x00


	//----- nvinfo : EIATTR_KPARAM_INFO
	.align		4
.L_13:
        /*0028*/ 	.byte	0x04, 0x17
        /*002a*/ 	.short	(.L_15 - .L_14)
.L_14:
        /*002c*/ 	.word	0x00000000
        /*0030*/ 	.short	0x0002
        /*0032*/ 	.short	0x0010
        /*0034*/ 	.byte	0x00, 0xf4, 0x21, 0x00


	//----- nvinfo : EIATTR_KPARAM_INFO
	.align		4
.L_15:
        /*0038*/ 	.byte	0x04, 0x17
        /*003a*/ 	.short	(.L_17 - .L_16)
.L_16:
        /*003c*/ 	.word	0x00000000
        /*0040*/ 	.short	0x0001
        /*0042*/ 	.short	0x0008
        /*0044*/ 	.byte	0x00, 0xf4, 0x21, 0x00


	//----- nvinfo : EIATTR_KPARAM_INFO
	.align		4
.L_17:
        /*0048*/ 	.byte	0x04, 0x17
        /*004a*/ 	.short	(.L_19 - .L_18)
.L_18:
        /*004c*/ 	.word	0x00000000
        /*0050*/ 	.short	0x0000
        /*0052*/ 	.short	0x0000
        /*0054*/ 	.byte	0x00, 0xf4, 0x21, 0x00


	//----- nvinfo : EIATTR_SPARSE_MMA_MASK
	.align		4
.L_19:
        /*0058*/ 	.byte	0x03, 0x50
        /*005a*/ 	.short	0x0000


	//----- nvinfo : EIATTR_MAXREG_COUNT
	.align		4
        /*005c*/ 	.byte	0x03, 0x1b
        /*005e*/ 	.short	0x00ff


	//----- nvinfo : EIATTR_EXIT_INSTR_OFFSETS
	.align		4
        /*0060*/ 	.byte	0x04, 0x1c
        /*0062*/ 	.short	(.L_21 - .L_20)


	//   ....[0]....
.L_20:
        /*0064*/ 	.word	0x00000440


	//   ....[1]....
        /*0068*/ 	.word	0x00000460


	//----- nvinfo : EIATTR_REQNTID
	.align		4
.L_21:
        /*006c*/ 	.byte	0x04, 0x10
        /*006e*/ 	.short	(.L_23 - .L_22)
.L_22:
        /*0070*/ 	.word	0x00000080
        /*0074*/ 	.word	0x00000001
        /*0078*/ 	.word	0x00000001


	//----- nvinfo : EIATTR_CBANK_PARAM_SIZE
	.align		4
.L_23:
        /*007c*/ 	.byte	0x03, 0x19
        /*007e*/ 	.short	0x0024


	//----- nvinfo : EIATTR_PARAM_CBANK
	.align		4
        /*0080*/ 	.byte	0x04, 0x0a
        /*0082*/ 	.short	(.L_25 - .L_24)
	.align		4
.L_24:
        /*0084*/ 	.word	index@(.nv.constant0.triton_poi_fused__softmax_add_div_mul_2)
        /*0088*/ 	.short	0x0210
        /*008a*/ 	.short	0x0024


	//----- nvinfo : EIATTR_SW_WAR
	.align		4
.L_25:
        /*008c*/ 	.byte	0x04, 0x36
        /*008e*/ 	.short	(.L_27 - .L_26)
.L_26:
        /*0090*/ 	.word	0x00000008
.L_27:


//--------------------- .nv.callgraph             --------------------------
	.section	.nv.callgraph,"",@"SHT_CUDA_CALLGRAPH"
	.align	4
	.sectionentsize	8
	.align		4
        /*0000*/ 	.word	0x00000000
	.align		4
        /*0004*/ 	.word	0xffffffff
	.align		4
        /*0008*/ 	.word	0x00000000
	.align		4
        /*000c*/ 	.word	0xfffffffe
	.align		4
        /*0010*/ 	.word	0x00000000
	.align		4
        /*0014*/ 	.word	0xfffffffd
	.align		4
        /*0018*/ 	.word	0x00000000
	.align		4
        /*001c*/ 	.word	0xfffffffc


//--------------------- .text.triton_poi_fused__softmax_add_div_mul_2 --------------------------
	.section	.text.triton_poi_fused__softmax_add_div_mul_2,"ax",@progbits
	.align	128
        .global         triton_poi_fused__softmax_add_div_mul_2
        .type           triton_poi_fused__softmax_add_div_mul_2,@function
        .size           triton_poi_fused__softmax_add_div_mul_2,(.L_x_1 - triton_poi_fused__softmax_add_div_mul_2)
        .other          triton_poi_fused__softmax_add_div_mul_2,@"STO_CUDA_ENTRY STV_DEFAULT"
triton_poi_fused__softmax_add_div_mul_2:
.text.triton_poi_fused__softmax_add_div_mul_2:
[----:B------:R-:W0:Y:S02]  /*0000*/  LDC R1, c[0x0][0x28] ;  /* 0x00000a00ff017b82 */ /* 0x000e240000000800 */
[----:B------:R-:W1:Y:S01]  /*0010*/  S2R R0, SR_TID.X ;  /* 0x0000000000007919 */ /* 0x000e620000002100 */
[----:B------:R-:W2:Y:S01]  /*0020*/  LDC.64 R10, c[0x0][0x218] ;  /* 0x00008600ff0a7b82 */ /* 0x000ea20000000a00 */
[----:B------:R-:W-:Y:S01]  /*0030*/  ULDC.64 UR4, c[0x0][0x208] ;  /* 0x0000820000047ab9 */ /* 0x000fe20000000a00 */
[----:B------:R-:W3:Y:S06]  /*0040*/  S2R R7, SR_CTAID.X ;  /* 0x0000000000077919 */ /* 0x000eec0000002500 */
[----:B------:R-:W4:Y:S08]  /*0050*/  LDC.64 R4, c[0x0][0x210] ;  /* 0x00008400ff047b82 */ /* 0x000f300000000a00 */
[----:B------:R-:W5:Y:S01]  /*0060*/  LDC.64 R12, c[0x0][0x228] ;  /* 0x00008a00ff0c7b82 */ /* 0x000f620000000a00 */
[----:B-1----:R-:W-:-:S04]  /*0070*/  SHF.L.U32 R0, R0, 0x1, RZ ;  /* 0x0000000100007819 */ /* 0x002fc800000006ff */
[----:B------:R-:W-:Y:S02]  /*0080*/  LOP3.LUT R0, R0, 0xfe, RZ, 0xc0, !PT ;  /* 0x000000fe00007812 */ /* 0x000fe400078ec0ff */
[----:B---3--:R-:W-:Y:S02]  /*0090*/  SHF.R.S32.HI R2, RZ, 0x17, R7 ;  /* 0x00000017ff027819 */ /* 0x008fe40000011407 */
[----:B------:R-:W-:Y:S02]  /*00a0*/  LEA R7, R7, R0, 0x8 ;  /* 0x0000000007077211 */ /* 0x000fe400078e40ff */
[----:B------:R-:W-:Y:S02]  /*00b0*/  SGXT R0, R2, 0x1 ;  /* 0x000000010200781a */ /* 0x000fe40000000200 */
[C---:B------:R-:W-:Y:S01]  /*00c0*/  ISETP.GE.AND P6, PT, R7.reuse, 0x100, PT ;  /* 0x000001000700780c */ /* 0x040fe20003fc6270 */
[----:B----4-:R-:W-:Y:S01]  /*00d0*/  IMAD.WIDE R4, R7, 0x4, R4 ;  /* 0x0000000407047825 */ /* 0x010fe200078e0204 */
[----:B------:R-:W-:-:S02]  /*00e0*/  LEA.HI R2, R0, R7, RZ, 0x4 ;  /* 0x0000000700027211 */ /* 0x000fc400078f20ff */
[-C--:B------:R-:W-:Y:S02]  /*00f0*/  LEA.HI R6, R0, R7.reuse, RZ, 0x6 ;  /* 0x0000000700067211 */ /* 0x080fe400078f30ff */
[----:B------:R-:W-:Y:S02]  /*0100*/  LOP3.LUT R8, R2, 0xfffffff0, RZ, 0xc0, !PT ;  /* 0xfffffff002087812 */ /* 0x000fe400078ec0ff */
[----:B------:R-:W1:Y:S01]  /*0110*/  LDC.64 R2, c[0x0][0x220] ;  /* 0x00008800ff027b82 */ /* 0x000e620000000a00 */
[----:B------:R-:W-:Y:S02]  /*0120*/  SHF.R.S32.HI R6, RZ, 0x6, R6 ;  /* 0x00000006ff067819 */ /* 0x000fe40000011406 */
[----:B------:R-:W-:Y:S02]  /*0130*/  IADD3 R9, R7, -R8, RZ ;  /* 0x8000000807097210 */ /* 0x000fe40007ffe0ff */
[----:B------:R-:W-:Y:S02]  /*0140*/  LEA.HI R0, R0, R7, RZ, 0x2 ;  /* 0x0000000700007211 */ /* 0x000fe400078f10ff */
[----:B------:R-:W-:-:S02]  /*0150*/  LEA R9, R6, R9, 0x4 ;  /* 0x0000000906097211 */ /* 0x000fc400078e20ff */
[----:B------:R-:W-:Y:S02]  /*0160*/  CS2R R6, SRZ ;  /* 0x0000000000067805 */ /* 0x000fe4000001ff00 */
[----:B------:R-:W-:Y:S01]  /*0170*/  SHF.R.S32.HI R15, RZ, 0x2, R0 ;  /* 0x00000002ff0f7819 */ /* 0x000fe20000011400 */
[----:B------:R-:W-:Y:S01]  /*0180*/  HFMA2.MMA R0, -RZ, RZ, 0, 0 ;  /* 0x00000000ff007435 */ /* 0x000fe200000001ff */
[----:B--2---:R-:W-:Y:S01]  /*0190*/  IMAD.WIDE R10, R9, 0x4, R10 ;  /* 0x00000004090a7825 */ /* 0x004fe200078e020a */
[----:B------:R-:W-:Y:S02]  /*01a0*/  CS2R R8, SRZ ;  /* 0x0000000000087805 */ /* 0x000fe4000001ff00 */
[----:B------:R-:W-:Y:S02]  /*01b0*/  MOV R14, RZ ;  /* 0x000000ff000e7202 */ /* 0x000fe40000000f00 */
[----:B------:R-:W2:Y:S04]  /*01c0*/  @!P6 LDG.E.EL.64 R6, desc[UR4][R10.64] ;  /* 0x000000040a06e981 */ /* 0x000ea8000c2e1b00 */
[----:B------:R-:W2:Y:S01]  /*01d0*/  @!P6 LDG.E.64 R8, desc[UR4][R4.64] ;  /* 0x000000040408e981 */ /* 0x000ea2000c1e1b00 */
[----:B-1----:R-:W-:-:S05]  /*01e0*/  IMAD.WIDE R2, R15, 0x4, R2 ;  /* 0x000000040f027825 */ /* 0x002fca00078e0202 */
[----:B------:R-:W3:Y:S04]  /*01f0*/  @!P6 LDG.E.EL R0, desc[UR4][R2.64] ;  /* 0x000000040200e981 */ /* 0x000ee8000c2e1900 */
[----:B------:R-:W4:Y:S01]  /*0200*/  @!P6 LDG.E.EL R14, desc[UR4][R2.64] ;  /* 0x00000004020ee981 */ /* 0x000f22000c2e1900 */
[----:B------:R-:W-:Y:S01]  /*0210*/  HFMA2.MMA R16, -RZ, RZ, 0, 0 ;  /* 0x00000000ff107435 */ /* 0x000fe200000001ff */
[----:B-----5:R-:W-:Y:S01]  /*0220*/  IMAD.WIDE R12, R15, 0x4, R12 ;  /* 0x000000040f0c7825 */ /* 0x020fe200078e020c */
[----:B------:R-:W-:-:S06]  /*0230*/  MOV R15, RZ ;  /* 0x000000ff000f7202 */ /* 0x000fcc0000000f00 */
[----:B------:R-:W5:Y:S04]  /*0240*/  @!P6 LDG.E.EL R15, desc[UR4][R12.64] ;  /* 0x000000040c0fe981 */ /* 0x000f68000c2e1900 */
[----:B------:R-:W5:Y:S01]  /*0250*/  @!P6 LDG.E.EL R16, desc[UR4][R12.64] ;  /* 0x000000040c10e981 */ /* 0x000f62000c2e1900 */
[----:B--2---:R-:W-:Y:S01]  /*0260*/  FFMA R11, R6, -1.00000000000000000000e+09, R8 ;  /* 0xce6e6b28060b7823 */ /* 0x004fe20000000008 */
[----:B------:R-:W-:-:S03]  /*0270*/  FFMA R7, R7, -1.00000000000000000000e+09, R9 ;  /* 0xce6e6b2807077823 */ /* 0x000fc60000000009 */
[----:B---3--:R-:W-:Y:S01]  /*0280*/  FADD R0, R11, -R0 ;  /* 0x800000000b007221 */ /* 0x008fe20000000000 */
[----:B----4-:R-:W-:-:S03]  /*0290*/  FADD R7, R7, -R14 ;  /* 0x8000000e07077221 */ /* 0x010fc60000000000 */
[----:B------:R-:W-:Y:S01]  /*02a0*/  FMUL R0, R0, 1.4426950216293334961 ;  /* 0x3fb8aa3b00007820 */ /* 0x000fe20000400000 */
[----:B------:R-:W-:-:S04]  /*02b0*/  FMUL R7, R7, 1.4426950216293334961 ;  /* 0x3fb8aa3b07077820 */ /* 0x000fc80000400000 */
[----:B------:R-:W-:Y:S02]  /*02c0*/  FSETP.GEU.AND P2, PT, R0, -126, PT ;  /* 0xc2fc00000000780b */ /* 0x000fe40003f4e000 */
[----:B------:R-:W-:Y:S02]  /*02d0*/  FSETP.GEU.AND P3, PT, R7, -126, PT ;  /* 0xc2fc00000700780b */ /* 0x000fe40003f6e000 */
[C---:B-----5:R-:W-:Y:S02]  /*02e0*/  FSETP.GT.AND P1, PT, |R15|.reuse, 8.50705917302346158658e+37, PT ;  /* 0x7e8000000f00780b */ /* 0x060fe40003f24200 */
[C---:B------:R-:W-:Y:S02]  /*02f0*/  FSETP.GT.AND P0, PT, |R16|.reuse, 8.50705917302346158658e+37, PT ;  /* 0x7e8000001000780b */ /* 0x040fe40003f04200 */
[----:B------:R-:W-:Y:S02]  /*0300*/  FSETP.GEU.AND P4, PT, |R16|, 1.175494350822287508e-38, PT ;  /* 0x008000001000780b */ /* 0x000fe40003f8e200 */
[----:B------:R-:W-:-:S03]  /*0310*/  FSETP.GEU.AND P5, PT, |R15|, 1.175494350822287508e-38, PT ;  /* 0x008000000f00780b */ /* 0x000fc60003fae200 */
[----:B------:R-:W-:Y:S02]  /*0320*/  @!P2 FMUL R0, R0, 0.5 ;  /* 0x3f0000000000a820 */ /* 0x000fe40000400000 */
[----:B------:R-:W-:Y:S02]  /*0330*/  @!P3 FMUL R7, R7, 0.5 ;  /* 0x3f0000000707b820 */ /* 0x000fe40000400000 */
[----:B------:R-:W1:Y:S01]  /*0340*/  MUFU.EX2 R2, R0 ;  /* 0x0000000000027308 */ /* 0x000e620000000800 */
[----:B------:R-:W-:Y:S01]  /*0350*/  @P1 FMUL R15, R15, 0.25 ;  /* 0x3e8000000f0f1820 */ /* 0x000fe20000400000 */
[----:B------:R-:W-:-:S06]  /*0360*/  @P0 FMUL R16, R16, 0.25 ;  /* 0x3e80000010100820 */ /* 0x000fcc0000400000 */
[----:B------:R-:W2:Y:S01]  /*0370*/  MUFU.EX2 R3, R7 ;  /* 0x0000000700037308 */ /* 0x000ea20000000800 */
[----:B------:R-:W-:Y:S01]  /*0380*/  @!P4 FMUL R16, R16, 16777216 ;  /* 0x4b8000001010c820 */ /* 0x000fe20000400000 */
[----:B------:R-:W-:-:S06]  /*0390*/  @!P5 FMUL R15, R15, 16777216 ;  /* 0x4b8000000f0fd820 */ /* 0x000fcc0000400000 */
[----:B------:R-:W3:Y:S01]  /*03a0*/  MUFU.RCP R9, R16 ;  /* 0x0000001000097308 */ /* 0x000ee20000001000 */
[----:B-1----:R-:W-:-:S07]  /*03b0*/  @!P2 FMUL R2, R2, R2 ;  /* 0x000000020202a220 */ /* 0x002fce0000400000 */
[----:B------:R-:W1:Y:S01]  /*03c0*/  MUFU.RCP R6, R15 ;  /* 0x0000000f00067308 */ /* 0x000e620000001000 */
[----:B--2---:R-:W-:Y:S01]  /*03d0*/  @!P3 FMUL R3, R3, R3 ;  /* 0x000000030303b220 */ /* 0x004fe20000400000 */
[----:B------:R-:W-:-:S03]  /*03e0*/  @P0 FMUL R2, R2, 0.25 ;  /* 0x3e80000002020820 */ /* 0x000fc60000400000 */
[----:B------:R-:W-:Y:S01]  /*03f0*/  @P1 FMUL R3, R3, 0.25 ;  /* 0x3e80000003031820 */ /* 0x000fe20000400000 */
[----:B------:R-:W-:-:S03]  /*0400*/  @!P4 FMUL R2, R2, 16777216 ;  /* 0x4b8000000202c820 */ /* 0x000fc60000400000 */
[----:B------:R-:W-:Y:S01]  /*0410*/  @!P5 FMUL R3, R3, 16777216 ;  /* 0x4b8000000303d820 */ /* 0x000fe20000400000 */
[----:B---3--:R-:W-:-:S03]  /*0420*/  FMUL R2, R9, R2 ;  /* 0x0000000209027220 */ /* 0x008fc60000400000 */
[----:B-1----:R-:W-:Y:S01]  /*0430*/  FMUL R3, R6, R3 ;  /* 0x0000000306037220 */ /* 0x002fe20000400000 */
[----:B------:R-:W-:Y:S06]  /*0440*/  @P6 EXIT ;  /* 0x000000000000694d */ /* 0x000fec0003800000 */
[----:B------:R-:W-:Y:S01]  /*0450*/  STG.E.64 desc[UR4][R4.64], R2 ;  /* 0x0000000204007986 */ /* 0x000fe2000c101b04 */
[----:B------:R-:W-:Y:S05]  /*0460*/  EXIT ;  /* 0x000000000000794d */ /* 0x000fea0003800000 */
.L_x_0:
[----:B------:R-:W-:-:S00]  /*0470*/  BRA `(.L_x_0) ;  /* 0xfffffffc00fc7947 */ /* 0x000fc0000383ffff */
[----:B------:R-:W-:-:S00]  /*0480*/  NOP ;  /* 0x0000000000007918 */ /* 0x000fc00000000000 */
[----:B------:R-:W-:-:S00]  /*0490*/  NOP ;  /* 0x0000000000007918 */ /* 0x000fc00000000000 */
[----:B------:R-:W-:-:S00]  /*04a0*/  NOP ;  /* 0x0000000000007918 */ /* 0x000fc00000000000 */
[----:B------:R-:W-:-:S00]  /*04b0*/  NOP ;  /* 0x0000000000007918 */ /* 0x000fc00000000000 */
[----:B------:R-:W-:-:S00]  /*04c0*/  NOP ;  /* 0x0000000000007918 */ /* 0x000fc00000000000 */
[----:B------:R-:W-:-:S00]  /*04d0*/  NOP ;  /* 0x0000000000007918 */ /* 0x000fc00000000000 */
[----:B------:R-:W-:-:S00]  /*04e0*/  NOP ;  /* 0x0000000000007918 */ /* 0x000fc00000000000 */
[----:B------:R-:W-:-:S00]  /*04f0*/  NOP ;  /* 0x0000000000007918 */ /* 0x000fc00000000000 */
.L_x_1:


//--------------------- .nv.constant0.triton_poi_fused__softmax_add_div_mul_2 --------------------------
	.section	.nv.constant0.triton_poi_fused__softmax_add_div_mul_2,"a",@progbits
	.sectionflags	@""
	.align	4
.nv.constant0.triton_poi_fused__softmax_add_div_mul_2:
	.zero		564
